//
// Generated by NVIDIA NVVM Compiler
//
// Compiler Build ID: CL-36424714
// Cuda compilation tools, release 13.0, V13.0.88
// Based on NVVM 20.0.0
//

.version 9.0
.target sm_100
.address_size 64

	// .globl	_Z5helloPci

.visible .entry _Z5helloPci(
	.param .u64 .ptr .align 1 _Z5helloPci_param_0,
	.param .u32 _Z5helloPci_param_1
)
{
	.reg .pred 	%p<2>;
	.reg .b16 	%rs<3>;
	.reg .b32 	%r<18>;
	.reg .b64 	%rd<5>;

	ld.param.u64 	%rd1, [_Z5helloPci_param_0];
	ld.param.u32 	%r2, [_Z5helloPci_param_1];
	mov.u32 	%r3, %ctaid.x;
	mov.u32 	%r4, %nctaid.y;
	mov.u32 	%r5, %nctaid.z;
	mov.u32 	%r6, %ctaid.y;
	mov.u32 	%r7, %ctaid.z;
	mad.lo.s32 	%r8, %r3, %r4, %r6;
	mad.lo.s32 	%r9, %r8, %r5, %r7;
	mov.u32 	%r10, %tid.x;
	mov.u32 	%r11, %ntid.y;
	mov.u32 	%r12, %ntid.z;
	mov.u32 	%r13, %tid.y;
	mov.u32 	%r14, %tid.z;
	mov.u32 	%r15, %ntid.x;
	mad.lo.s32 	%r16, %r9, %r15, %r10;
	mad.lo.s32 	%r17, %r16, %r11, %r13;
	mad.lo.s32 	%r1, %r17, %r12, %r14;
	setp.ge.s32 	%p1, %r1, %r2;
	@%p1 bra 	$L__BB0_2;
	cvta.to.global.u64 	%rd2, %rd1;
	cvt.s64.s32 	%rd3, %r1;
	add.s64 	%rd4, %rd2, %rd3;
	ld.global.u8 	%rs1, [%rd4];
	add.s16 	%rs2, %rs1, -32;
	st.global.u8 	[%rd4], %rs2;
$L__BB0_2:
	ret;

}


// ===== COMPILED SASS (sm_100) =====

	.target	sm_100

	.elftype	@"ET_EXEC"


//--------------------- .note.nv.tkinfo           --------------------------
	.section	.note.nv.tkinfo,"",@"SHT_NOTE"
	.sectionflags	@"SHF_NOTE_NV_TKINFO"
	.tkinfo
        /*0018*/ 	.word	0x00000002
        /*0030*/ 	.string	""
        /*0030*/ 	.string	"ptxas"
        /*0030*/ 	.string	"Cuda compilation tools, release 13.0, V13.0.88"
        /*0030*/ 	.string	"Build cuda_13.0.r13.0/compiler.36424714_0"
        /*0030*/ 	.string	"-arch sm_100 -m 64 "



//--------------------- .note.nv.cuinfo           --------------------------
	.section	.note.nv.cuinfo,"",@"SHT_NOTE"
	.sectionflags	@"SHF_NOTE_NV_CUINFO"
        /*0018*/ 	.short	0x0002
        /*001a*/ 	.short	0x0064
        /*001c*/ 	.short	0x0082
	.zero		2


//--------------------- .nv.info                  --------------------------
	.section	.nv.info,"",@"SHT_CUDA_INFO"
	.align	4


	//----- nvinfo : EIATTR_REGCOUNT
	.align		4
        /*0000*/ 	.byte	0x04, 0x2f
        /*0002*/ 	.short	(.L_1 - .L_0)
	.align		4
.L_0:
        /*0004*/ 	.word	index@(_Z5helloPci)
        /*0008*/ 	.word	0x0000000a


	//----- nvinfo : EIATTR_FRAME_SIZE
	.align		4
.L_1:
        /*000c*/ 	.byte	0x04, 0x11
        /*000e*/ 	.short	(.L_3 - .L_2)
	.align		4
.L_2:
        /*0010*/ 	.word	index@(_Z5helloPci)
        /*0014*/ 	.word	0x00000000


	//----- nvinfo : EIATTR_MIN_STACK_SIZE
	.align		4
.L_3:
        /*0018*/ 	.byte	0x04, 0x12
        /*001a*/ 	.short	(.L_5 - .L_4)
	.align		4
.L_4:
        /*001c*/ 	.word	index@(_Z5helloPci)
        /*0020*/ 	.word	0x00000000
.L_5:


//--------------------- .nv.compat                --------------------------
	.section	.nv.compat,"",@"SHT_CUDA_COMPAT_INFO"
	.align	4
        /*0000*/ 	.byte	0x02, 0x09, 0x00, 0x00, 0x02, 0x02, 0x01, 0x00, 0x02, 0x05, 0x05, 0x00, 0x03, 0x07, 0x01, 0x01
        /*0010*/ 	.byte	0x02, 0x03, 0x00, 0x00, 0x02, 0x06, 0x01, 0x00, 0x04, 0x0b, 0x08, 0x00, 0x09, 0x00, 0x00, 0x00
        /*0020*/ 	.byte	0x00, 0x00, 0x00, 0x00


//--------------------- .nv.info._Z5helloPci      --------------------------
	.section	.nv.info._Z5helloPci,"",@"SHT_CUDA_INFO"
	.sectionflags	@""
	.align	4


	//----- nvinfo : EIATTR_CUDA_API_VERSION
	.align		4
        /*0000*/ 	.byte	0x04, 0x37
        /*0002*/ 	.short	(.L_7 - .L_6)
.L_6:
        /*0004*/ 	.word	0x00000082


	//----- nvinfo : EIATTR_KPARAM_INFO
	.align		4
.L_7:
        /*0008*/ 	.byte	0x04, 0x17
        /*000a*/ 	.short	(.L_9 - .L_8)
.L_8:
        /*000c*/ 	.word	0x00000000
        /*0010*/ 	.short	0x0001
        /*0012*/ 	.short	0x0008
        /*0014*/ 	.byte	0x00, 0xf0, 0x11, 0x00


	//----- nvinfo : EIATTR_KPARAM_INFO
	.align		4
.L_9:
        /*0018*/ 	.byte	0x04, 0x17
        /*001a*/ 	.short	(.L_11 - .L_10)
.L_10:
        /*001c*/ 	.word	0x00000000
        /*0020*/ 	.short	0x0000
        /*0022*/ 	.short	0x0000
        /*0024*/ 	.byte	0x00, 0xf5, 0x21, 0x00


	//----- nvinfo : EIATTR_SPARSE_MMA_MASK
	.align		4
.L_11:
        /*0028*/ 	.byte	0x03, 0x50
        /*002a*/ 	.short	0x0000


	//----- nvinfo : EIATTR_MAXREG_COUNT
	.align		4
        /*002c*/ 	.byte	0x03, 0x1b
        /*002e*/ 	.short	0x00ff


	//----- nvinfo : EIATTR_MERCURY_ISA_VERSION
	.align		4
        /*0030*/ 	.byte	0x03, 0x5f
        /*0032*/ 	.short	0x0101


	//----- nvinfo : EIATTR_VRC_CTA_INIT_COUNT
	.align		4
        /*0034*/ 	.byte	0x02, 0x4a
	.zero		1
	.zero		1


	//----- nvinfo : EIATTR_EXIT_INSTR_OFFSETS
	.align		4
        /*0038*/ 	.byte	0x04, 0x1c
        /*003a*/ 	.short	(.L_13 - .L_12)


	//   ....[0]....
.L_12:
        /*003c*/ 	.word	0x00000130


	//   ....[1]....
        /*0040*/ 	.word	0x000001b0


	//----- nvinfo : EIATTR_CBANK_PARAM_SIZE
	.align		4
.L_13:
        /*0044*/ 	.byte	0x03, 0x19
        /*0046*/ 	.short	0x000c


	//----- nvinfo : EIATTR_PARAM_CBANK
	.align		4
        /*0048*/ 	.byte	0x04, 0x0a
        /*004a*/ 	.short	(.L_15 - .L_14)
	.align		4
.L_14:
        /*004c*/ 	.word	index@(.nv.constant0._Z5helloPci)
        /*0050*/ 	.short	0x0380
        /*0052*/ 	.short	0x000c


	//----- nvinfo : EIATTR_SW_WAR
	.align		4
.L_15:
        /*0054*/ 	.byte	0x04, 0x36
        /*0056*/ 	.short	(.L_17 - .L_16)
.L_16:
        /*0058*/ 	.word	0x00000008
.L_17:


//--------------------- .nv.callgraph             --------------------------
	.section	.nv.callgraph,"",@"SHT_CUDA_CALLGRAPH"
	.align	4
	.sectionentsize	8
	.align		4
        /*0000*/ 	.word	0x00000000
	.align		4
        /*0004*/ 	.word	0xffffffff
	.align		4
        /*0008*/ 	.word	0x00000000
	.align		4
        /*000c*/ 	.word	0xfffffffe
	.align		4
        /*0010*/ 	.word	0x00000000
	.align		4
        /*0014*/ 	.word	0xfffffffd
	.align		4
        /*0018*/ 	.word	0x00000000
	.align		4
        /*001c*/ 	.word	0xfffffffc


//--------------------- .text._Z5helloPci         --------------------------
	.section	.text._Z5helloPci,"ax",@progbits
	.align	128
        .global         _Z5helloPci
        .type           _Z5helloPci,@function
        .size           _Z5helloPci,(.L_x_1 - _Z5helloPci)
        .other          _Z5helloPci,@"STO_CUDA_ENTRY STV_DEFAULT"
_Z5helloPci:
.text._Z5helloPci:
[----:B------:R-:W-:Y:S08]  /*0000*/  LDC R1, c[0x0][0x37c] ;  /* 0x0000df00ff017b82 */ /* 0x000ff00000000800 */
[----:B------:R-:W-:Y:S01]  /*0010*/  S2UR UR4, SR_CTAID.X ;  /* 0x00000000000479c3 */ /* 0x000fe20000002500 */
[----:B------:R-:W0:Y:S01]  /*0020*/  S2R R0, SR_TID.X ;  /* 0x0000000000007919 */ /* 0x000e220000002100 */
[----:B------:R-:W1:Y:S01]  /*0030*/  LDCU UR5, c[0x0][0x374] ;  /* 0x00006e80ff0577ac */ /* 0x000e620008000800 */
[----:B------:R-:W2:Y:S01]  /*0040*/  S2R R3, SR_TID.Y ;  /* 0x0000000000037919 */ /* 0x000ea20000002200 */
[----:B------:R-:W3:Y:S04]  /*0050*/  LDCU UR6, c[0x0][0x378] ;  /* 0x00006f00ff0677ac */ /* 0x000ee80008000800 */
[----:B------:R-:W1:Y:S01]  /*0060*/  S2UR UR7, SR_CTAID.Y ;  /* 0x00000000000779c3 */ /* 0x000e620000002600 */
[----:B------:R-:W4:Y:S01]  /*0070*/  S2R R5, SR_TID.Z ;  /* 0x0000000000057919 */ /* 0x000f220000002300 */
[----:B------:R-:W2:Y:S01]  /*0080*/  LDCU UR9, c[0x0][0x364] ;  /* 0x00006c80ff0977ac */ /* 0x000ea20008000800 */
[----:B------:R-:W4:Y:S05]  /*0090*/  LDCU UR10, c[0x0][0x368] ;  /* 0x00006d00ff0a77ac */ /* 0x000f2a0008000800 */
[----:B------:R-:W3:Y:S08]  /*00a0*/  S2UR UR8, SR_CTAID.Z ;  /* 0x00000000000879c3 */ /* 0x000ef00000002700 */
[----:B------:R-:W0:Y:S01]  /*00b0*/  LDC R7, c[0x0][0x360] ;  /* 0x0000d800ff077b82 */ /* 0x000e220000000800 */
[----:B-1----:R-:W-:Y:S01]  /*00c0*/  UIMAD UR4, UR4, UR5, UR7 ;  /* 0x00000005040472a4 */ /* 0x002fe2000f8e0207 */
[----:B------:R-:W1:Y:S03]  /*00d0*/  LDCU UR5, c[0x0][0x388] ;  /* 0x00007100ff0577ac */ /* 0x000e660008000800 */
[----:B---3--:R-:W-:-:S06]  /*00e0*/  UIMAD UR4, UR4, UR6, UR8 ;  /* 0x00000006040472a4 */ /* 0x008fcc000f8e0208 */
[----:B0-----:R-:W-:-:S04]  /*00f0*/  IMAD R0, R7, UR4, R0 ;  /* 0x0000000407007c24 */ /* 0x001fc8000f8e0200 */
[----:B--2---:R-:W-:-:S04]  /*0100*/  IMAD R0, R0, UR9, R3 ;  /* 0x0000000900007c24 */ /* 0x004fc8000f8e0203 */
[----:B----4-:R-:W-:-:S05]  /*0110*/  IMAD R0, R0, UR10, R5 ;  /* 0x0000000a00007c24 */ /* 0x010fca000f8e0205 */
[----:B-1----:R-:W-:-:S13]  /*0120*/  ISETP.GE.AND P0, PT, R0, UR5, PT ;  /* 0x0000000500007c0c */ /* 0x002fda000bf06270 */
[----:B------:R-:W-:Y:S05]  /*0130*/  @P0 EXIT ;  /* 0x000000000000094d */ /* 0x000fea0003800000 */
[----:B------:R-:W0:Y:S01]  /*0140*/  LDCU.64 UR6, c[0x0][0x380] ;  /* 0x00007000ff0677ac */ /* 0x000e220008000a00 */
[----:B------:R-:W1:Y:S01]  /*0150*/  LDCU.64 UR4, c[0x0][0x358] ;  /* 0x00006b00ff0477ac */ /* 0x000e620008000a00 */
[----:B0-----:R-:W-:-:S04]  /*0160*/  IADD3 R2, P0, PT, R0, UR6, RZ ;  /* 0x0000000600027c10 */ /* 0x001fc8000ff1e0ff */
[----:B------:R-:W-:-:S05]  /*0170*/  LEA.HI.X.SX32 R3, R0, UR7, 0x1, P0 ;  /* 0x0000000700037c11 */ /* 0x000fca00080f0eff */
[----:B-1----:R-:W2:Y:S02]  /*0180*/  LDG.E.U8 R0, desc[UR4][R2.64] ;  /* 0x0000000402007981 */ /* 0x002ea4000c1e1100 */
[----:B--2---:R-:W-:-:S05]  /*0190*/  IADD3 R5, PT, PT, R0, -0x20, RZ ;  /* 0xffffffe000057810 */ /* 0x004fca0007ffe0ff */
[----:B------:R-:W-:Y:S01]  /*01a0*/  STG.E.U8 desc[UR4][R2.64], R5 ;  /* 0x0000000502007986 */ /* 0x000fe2000c101104 */
[----:B------:R-:W-:Y:S05]  /*01b0*/  EXIT ;  /* 0x000000000000794d */ /* 0x000fea0003800000 */
.L_x_0:
[----:B------:R-:W-:-:S00]  /*01c0*/  BRA `(.L_x_0) ;  /* 0xfffffffc00fc7947 */ /* 0x000fc0000383ffff */
[----:B------:R-:W-:-:S00]  /*01d0*/  NOP ;  /* 0x0000000000007918 */ /* 0x000fc00000000000 */
        /* <DEDUP_REMOVED lines=10> */
.L_x_1:


//--------------------- .nv.shared.reserved.0     --------------------------
	.section	.nv.shared.reserved.0,"aw",@nobits
	.weak		__nv_reservedSMEM_offset_0_alias
	.size		__nv_reservedSMEM_offset_0_alias, 0, 64
	.other		__nv_reservedSMEM_offset_0_alias,@"STO_CUDA_RESERVED_SHARED STV_DEFAULT"
__nv_reservedSMEM_offset_0_alias:
	.zero		0
	.zero		64


//--------------------- .nv.constant0._Z5helloPci --------------------------
	.section	.nv.constant0._Z5helloPci,"a",@progbits
	.sectionflags	@""
	.align	4
.nv.constant0._Z5helloPci:
	.zero		908


//--------------------- SYMBOLS --------------------------

	.type		.nv.reservedSmem.offset0,@object
	.size		.nv.reservedSmem.offset0,0x4
